	.headerflags	@"EF_CUDA_TEXMODE_UNIFIED EF_CUDA_64BIT_ADDRESS EF_CUDA_SM75 EF_CUDA_VIRTUAL_SM(EF_CUDA_SM75)"
	.elftype	@"ET_EXEC"


//--------------------- .nv.info                  --------------------------
	.section	.nv.info,"",@"SHT_CUDA_INFO"
	.align	4


	//----- nvinfo : EIATTR_MAX_STACK_SIZE
	.align		4
        /*0000*/ 	.byte	0x04, 0x23
        /*0002*/ 	.short	(.L_1 - .L_0)
	.align		4
.L_0:
        /*0004*/ 	.word	index@(kern)
        /*0008*/ 	.word	0x00000000


	//----- nvinfo : EIATTR_MIN_STACK_SIZE
	.align		4
.L_1:
        /*000c*/ 	.byte	0x04, 0x12
        /*000e*/ 	.short	(.L_3 - .L_2)
	.align		4
.L_2:
        /*0010*/ 	.word	index@(kern)
        /*0014*/ 	.word	0x00000000


	//----- nvinfo : EIATTR_FRAME_SIZE
	.align		4
.L_3:
        /*0018*/ 	.byte	0x04, 0x11
        /*001a*/ 	.short	(.L_5 - .L_4)
	.align		4
.L_4:
        /*001c*/ 	.word	index@(kern)
        /*0020*/ 	.word	0x00000000
.L_5:


//--------------------- .nv.info.kern             --------------------------
	.section	.nv.info.kern,"",@"SHT_CUDA_INFO"
	.align	4


	//----- nvinfo : EIATTR_PARAM_CBANK
	.align		4
        /*0000*/ 	.byte	0x04, 0x0a
        /*0002*/ 	.short	(.L_7 - .L_6)
	.align		4
.L_6:
        /*0004*/ 	.word	index@(kern)
        /*0008*/ 	.short	0x0160
        /*000a*/ 	.short	0x0010


	//----- nvinfo : EIATTR_CBANK_PARAM_SIZE
	.align		4
.L_7:
        /*000c*/ 	.byte	0x03, 0x19
        /*000e*/ 	.short	0x0010


	//----- nvinfo : EIATTR_KPARAM_INFO
	.align		4
        /*0010*/ 	.byte	0x04, 0x17
        /*0012*/ 	.short	(.L_9 - .L_8)
.L_8:
        /*0014*/ 	.word	0x00000000
        /*0018*/ 	.short	0x0001
        /*001a*/ 	.short	0x0008
        /*001c*/ 	.byte	0x00, 0xf0, 0x21, 0x00


	//----- nvinfo : EIATTR_KPARAM_INFO
	.align		4
.L_9:
        /*0020*/ 	.byte	0x04, 0x17
        /*0022*/ 	.short	(.L_11 - .L_10)
.L_10:
        /*0024*/ 	.word	0x00000000
        /*0028*/ 	.short	0x0000
        /*002a*/ 	.short	0x0000
        /*002c*/ 	.byte	0x00, 0xf0, 0x21, 0x00


	//----- nvinfo : EIATTR_MAXREG_COUNT
	.align		4
.L_11:
        /*0030*/ 	.byte	0x03, 0x1b
        /*0032*/ 	.short	0x00ff


	//----- nvinfo : EIATTR_EXIT_INSTR_OFFSETS
	.align		4
        /*0034*/ 	.byte	0x04, 0x1c
        /*0036*/ 	.short	(.L_13 - .L_12)


	//   ....[0]....
.L_12:
        /*0038*/ 	.word	0x000010c0
.L_13:


//--------------------- .nv.constant0.kern        --------------------------
	.section	.nv.constant0.kern,"a",@progbits
	.align	4
.nv.constant0.kern:
	.zero		368


//--------------------- .text.kern                --------------------------
	.section	.text.kern,"ax",@progbits
	.sectioninfo	@"SHI_REGISTERS=16"
	.align	128
        .global         kern
        .type           kern,@function
        .size           kern,(.L_x_2 - kern)
        .other          kern,@"STO_CUDA_ENTRY STV_DEFAULT"
kern:
.text.kern:
[----:B------:R-:W-:Y:S02]  /*0000*/  MOV R8, RZ ;  /* 0x000000ff00087202 */ /* 0x000fe40000000f00 */
[----:B------:R-:W-:Y:S02]  /*0010*/  MOV R10, c[0x0][0x168] ;  /* 0x00005a00000a7a02 */ /* 0x000fe40000000f00 */
[----:B------:R-:W-:Y:S02]  /*0020*/  MOV R11, c[0x0][0x16c] ;  /* 0x00005b00000b7a02 */ /* 0x000fe40000000f00 */
[----:B------:R-:W-:Y:S02]  /*0030*/  MOV R12, c[0x0][0x160] ;  /* 0x00005800000c7a02 */ /* 0x000fe40000000f00 */
[----:B------:R-:W-:Y:S02]  /*0040*/  MOV R13, c[0x0][0x164] ;  /* 0x00005900000d7a02 */ /* 0x000fe40000000f00 */
[----:B------:R-:W-:Y:S02]  /*0050*/  CS2R.32 R0, SR_CLOCKLO ;  /* 0x0000000000007805 */ /* 0x000fe40000005000 */
.L_x_0:
[----:B------:R-:W-:Y:S05]  /*0060*/  IADD3 R8, R8, 0x1, RZ ;  /* 0x0000000108087810 */ /* 0x000fea0007ffe0ff */
[----:B------:R-:W-:Y:S01]  /*0070*/  ISETP.LT.AND P0, PT, R8, 0x80, PT ;  /* 0x000000800800780c */ /* 0x000fe20003f01270 */
[----:B------:R-:W-:Y:S02]  /*0080*/  HMMA.1688.F16 R6, R2, R4, R6 ;  /* 0x000000040206723c */ /* 0x000fe40000000006 */
        /* <DEDUP_REMOVED lines=255> */
[----:B------:R-:W-:Y:S02]  /*1080*/  @P0 BRA `(.L_x_0) ;  /* 0xffffefd000000947 */ /* 0x000fe4000383ffff */
[----:B------:R-:W-:Y:S05]  /*1090*/  CS2R.32 R1, SR_CLOCKLO ;  /* 0x0000000000017805 */ /* 0x000fea0000005000 */
[----:B------:R-:W-:Y:S06]  /*10a0*/  IADD3 R1, R1, -R0, RZ ;  /* 0x8000000001017210 */ /* 0x000fec0007ffe0ff */
[----:B------:R1:W-:Y:S02]  /*10b0*/  STG.E.CTA [R10], R1 ;  /* 0x000000010a007386 */ /* 0x0003e40000108900 */
[----:B------:R-:W-:Y:S02]  /*10c0*/  EXIT ;  /* 0x000000000000794d */ /* 0x000fe40003800000 */
.L_x_1:
[----:B------:R-:W-:-:S00]  /*10d0*/  BRA `(.L_x_1) ;  /* 0xfffffff000007947 */ /* 0x000fc0000383ffff */
[----:B------:R-:W-:-:S00]  /*10e0*/  NOP ;  /* 0x0000000000007918 */ /* 0x000fc00000000000 */
[----:B------:R-:W-:-:S00]  /*10f0*/  NOP ;  /* 0x0000000000007918 */ /* 0x000fc00000000000 */
.L_x_2:
